//
// Generated by NVIDIA NVVM Compiler
//
// Compiler Build ID: CL-36424714
// Cuda compilation tools, release 13.0, V13.0.88
// Based on NVVM 20.0.0
//

.version 9.0
.target sm_100
.address_size 64

	// .globl	_Z34floyd_warshall_block_kernel_phase1iiPi
// _ZZ34floyd_warshall_block_kernel_phase1iiPiE1C has been demoted
// _ZZ34floyd_warshall_block_kernel_phase2iiPiE1B has been demoted
// _ZZ34floyd_warshall_block_kernel_phase2iiPiE1C has been demoted
// _ZZ34floyd_warshall_block_kernel_phase3iiPiiiE1A has been demoted
// _ZZ34floyd_warshall_block_kernel_phase3iiPiiiE1B has been demoted
// _ZZ34floyd_warshall_block_kernel_phase3iiPiiiE1C has been demoted

.visible .entry _Z34floyd_warshall_block_kernel_phase1iiPi(
	.param .u32 _Z34floyd_warshall_block_kernel_phase1iiPi_param_0,
	.param .u32 _Z34floyd_warshall_block_kernel_phase1iiPi_param_1,
	.param .u64 .ptr .align 1 _Z34floyd_warshall_block_kernel_phase1iiPi_param_2
)
{
	.reg .b32 	%r<34>;
	.reg .b64 	%rd<5>;
	// demoted variable
	.shared .align 4 .b8 _ZZ34floyd_warshall_block_kernel_phase1iiPiE1C[16];
	ld.param.u32 	%r1, [_Z34floyd_warshall_block_kernel_phase1iiPi_param_0];
	ld.param.u32 	%r2, [_Z34floyd_warshall_block_kernel_phase1iiPi_param_1];
	ld.param.u64 	%rd1, [_Z34floyd_warshall_block_kernel_phase1iiPi_param_2];
	cvta.to.global.u64 	%rd2, %rd1;
	mov.u32 	%r3, %tid.y;
	mov.u32 	%r4, %tid.x;
	shl.b32 	%r5, %r2, 1;
	add.s32 	%r6, %r5, %r3;
	add.s32 	%r7, %r5, %r4;
	mad.lo.s32 	%r8, %r6, %r1, %r7;
	mul.wide.u32 	%rd3, %r8, 4;
	add.s64 	%rd4, %rd2, %rd3;
	ld.global.u32 	%r9, [%rd4];
	shl.b32 	%r10, %r3, 1;
	add.s32 	%r11, %r10, %r4;
	shl.b32 	%r12, %r11, 2;
	mov.u32 	%r13, _ZZ34floyd_warshall_block_kernel_phase1iiPiE1C;
	add.s32 	%r14, %r13, %r12;
	st.shared.u32 	[%r14], %r9;
	bar.sync 	0;
	shl.b32 	%r15, %r4, 1;
	add.s32 	%r16, %r15, %r3;
	shl.b32 	%r17, %r16, 2;
	add.s32 	%r18, %r13, %r17;
	shl.b32 	%r19, %r4, 3;
	add.s32 	%r20, %r13, %r19;
	ld.shared.u32 	%r21, [%r20];
	shl.b32 	%r22, %r3, 2;
	add.s32 	%r23, %r13, %r22;
	ld.shared.u32 	%r24, [%r23];
	add.s32 	%r25, %r24, %r21;
	ld.shared.u32 	%r26, [%r18];
	min.s32 	%r27, %r26, %r25;
	st.shared.u32 	[%r18], %r27;
	bar.sync 	0;
	ld.shared.u32 	%r28, [%r20+4];
	ld.shared.u32 	%r29, [%r23+8];
	add.s32 	%r30, %r29, %r28;
	ld.shared.u32 	%r31, [%r18];
	min.s32 	%r32, %r31, %r30;
	st.shared.u32 	[%r18], %r32;
	bar.sync 	0;
	ld.shared.u32 	%r33, [%r14];
	st.global.u32 	[%rd4], %r33;
	ret;

}
	// .globl	_Z34floyd_warshall_block_kernel_phase2iiPi
.visible .entry _Z34floyd_warshall_block_kernel_phase2iiPi(
	.param .u32 _Z34floyd_warshall_block_kernel_phase2iiPi_param_0,
	.param .u32 _Z34floyd_warshall_block_kernel_phase2iiPi_param_1,
	.param .u64 .ptr .align 1 _Z34floyd_warshall_block_kernel_phase2iiPi_param_2
)
{
	.reg .b32 	%r<58>;
	.reg .b64 	%rd<9>;
	// demoted variable
	.shared .align 4 .b8 _ZZ34floyd_warshall_block_kernel_phase2iiPiE1B[16];
	// demoted variable
	.shared .align 4 .b8 _ZZ34floyd_warshall_block_kernel_phase2iiPiE1C[16];
	ld.param.u32 	%r1, [_Z34floyd_warshall_block_kernel_phase2iiPi_param_0];
	ld.param.u32 	%r2, [_Z34floyd_warshall_block_kernel_phase2iiPi_param_1];
	ld.param.u64 	%rd1, [_Z34floyd_warshall_block_kernel_phase2iiPi_param_2];
	cvta.to.global.u64 	%rd2, %rd1;
	mov.u32 	%r3, %ctaid.x;
	mov.u32 	%r4, %tid.y;
	mov.u32 	%r5, %tid.x;
	shl.b32 	%r6, %r3, 1;
	add.s32 	%r7, %r6, %r4;
	shl.b32 	%r8, %r2, 1;
	add.s32 	%r9, %r8, %r5;
	mad.lo.s32 	%r10, %r7, %r1, %r9;
	mul.wide.u32 	%rd3, %r10, 4;
	add.s64 	%rd4, %rd2, %rd3;
	ld.global.u32 	%r11, [%rd4];
	shl.b32 	%r12, %r4, 1;
	add.s32 	%r13, %r12, %r5;
	shl.b32 	%r14, %r13, 2;
	mov.u32 	%r15, _ZZ34floyd_warshall_block_kernel_phase2iiPiE1C;
	add.s32 	%r16, %r15, %r14;
	st.shared.u32 	[%r16], %r11;
	add.s32 	%r17, %r8, %r4;
	mul.lo.s32 	%r18, %r17, %r1;
	add.s32 	%r19, %r18, %r9;
	mul.wide.u32 	%rd5, %r19, 4;
	add.s64 	%rd6, %rd2, %rd5;
	ld.global.u32 	%r20, [%rd6];
	mov.u32 	%r21, _ZZ34floyd_warshall_block_kernel_phase2iiPiE1B;
	add.s32 	%r22, %r21, %r14;
	st.shared.u32 	[%r22], %r20;
	bar.sync 	0;
	shl.b32 	%r23, %r5, 1;
	add.s32 	%r24, %r23, %r4;
	shl.b32 	%r25, %r24, 2;
	add.s32 	%r26, %r15, %r25;
	shl.b32 	%r27, %r5, 3;
	add.s32 	%r28, %r15, %r27;
	ld.shared.u32 	%r29, [%r28];
	shl.b32 	%r30, %r4, 2;
	add.s32 	%r31, %r21, %r30;
	ld.shared.u32 	%r32, [%r31];
	add.s32 	%r33, %r32, %r29;
	ld.shared.u32 	%r34, [%r26];
	min.s32 	%r35, %r34, %r33;
	st.shared.u32 	[%r26], %r35;
	bar.sync 	0;
	ld.shared.u32 	%r36, [%r28+4];
	ld.shared.u32 	%r37, [%r31+8];
	add.s32 	%r38, %r37, %r36;
	ld.shared.u32 	%r39, [%r26];
	min.s32 	%r40, %r39, %r38;
	st.shared.u32 	[%r26], %r40;
	bar.sync 	0;
	ld.shared.u32 	%r41, [%r16];
	st.global.u32 	[%rd4], %r41;
	add.s32 	%r42, %r6, %r5;
	add.s32 	%r43, %r42, %r18;
	mul.wide.u32 	%rd7, %r43, 4;
	add.s64 	%rd8, %rd2, %rd7;
	ld.global.u32 	%r44, [%rd8];
	st.shared.u32 	[%r16], %r44;
	bar.sync 	0;
	add.s32 	%r45, %r21, %r27;
	ld.shared.u32 	%r46, [%r45];
	add.s32 	%r47, %r15, %r30;
	ld.shared.u32 	%r48, [%r47];
	add.s32 	%r49, %r48, %r46;
	ld.shared.u32 	%r50, [%r26];
	min.s32 	%r51, %r50, %r49;
	st.shared.u32 	[%r26], %r51;
	bar.sync 	0;
	ld.shared.u32 	%r52, [%r45+4];
	ld.shared.u32 	%r53, [%r47+8];
	add.s32 	%r54, %r53, %r52;
	ld.shared.u32 	%r55, [%r26];
	min.s32 	%r56, %r55, %r54;
	st.shared.u32 	[%r26], %r56;
	bar.sync 	0;
	ld.shared.u32 	%r57, [%r16];
	st.global.u32 	[%rd8], %r57;
	ret;

}
	// .globl	_Z34floyd_warshall_block_kernel_phase3iiPiii
.visible .entry _Z34floyd_warshall_block_kernel_phase3iiPiii(
	.param .u32 _Z34floyd_warshall_block_kernel_phase3iiPiii_param_0,
	.param .u32 _Z34floyd_warshall_block_kernel_phase3iiPiii_param_1,
	.param .u64 .ptr .align 1 _Z34floyd_warshall_block_kernel_phase3iiPiii_param_2,
	.param .u32 _Z34floyd_warshall_block_kernel_phase3iiPiii_param_3,
	.param .u32 _Z34floyd_warshall_block_kernel_phase3iiPiii_param_4
)
{
	.reg .b32 	%r<52>;
	.reg .b64 	%rd<9>;
	// demoted variable
	.shared .align 4 .b8 _ZZ34floyd_warshall_block_kernel_phase3iiPiiiE1A[16];
	// demoted variable
	.shared .align 4 .b8 _ZZ34floyd_warshall_block_kernel_phase3iiPiiiE1B[16];
	// demoted variable
	.shared .align 4 .b8 _ZZ34floyd_warshall_block_kernel_phase3iiPiiiE1C[16];
	ld.param.u32 	%r1, [_Z34floyd_warshall_block_kernel_phase3iiPiii_param_0];
	ld.param.u32 	%r2, [_Z34floyd_warshall_block_kernel_phase3iiPiii_param_1];
	ld.param.u64 	%rd1, [_Z34floyd_warshall_block_kernel_phase3iiPiii_param_2];
	ld.param.u32 	%r3, [_Z34floyd_warshall_block_kernel_phase3iiPiii_param_3];
	ld.param.u32 	%r4, [_Z34floyd_warshall_block_kernel_phase3iiPiii_param_4];
	cvta.to.global.u64 	%rd2, %rd1;
	mov.u32 	%r5, %ctaid.x;
	add.s32 	%r6, %r3, %r5;
	mov.u32 	%r7, %ctaid.y;
	add.s32 	%r8, %r4, %r7;
	mov.u32 	%r9, %tid.y;
	mov.u32 	%r10, %tid.x;
	shl.b32 	%r11, %r8, 1;
	add.s32 	%r12, %r11, %r9;
	mul.lo.s32 	%r13, %r12, %r1;
	shl.b32 	%r14, %r6, 1;
	add.s32 	%r15, %r14, %r10;
	add.s32 	%r16, %r13, %r15;
	mul.wide.u32 	%rd3, %r16, 4;
	add.s64 	%rd4, %rd2, %rd3;
	ld.global.u32 	%r17, [%rd4];
	shl.b32 	%r18, %r9, 1;
	add.s32 	%r19, %r18, %r10;
	shl.b32 	%r20, %r19, 2;
	mov.u32 	%r21, _ZZ34floyd_warshall_block_kernel_phase3iiPiiiE1C;
	add.s32 	%r22, %r21, %r20;
	st.shared.u32 	[%r22], %r17;
	shl.b32 	%r23, %r2, 1;
	add.s32 	%r24, %r23, %r10;
	add.s32 	%r25, %r24, %r13;
	mul.wide.u32 	%rd5, %r25, 4;
	add.s64 	%rd6, %rd2, %rd5;
	ld.global.u32 	%r26, [%rd6];
	shl.b32 	%r27, %r10, 1;
	add.s32 	%r28, %r27, %r9;
	shl.b32 	%r29, %r28, 2;
	mov.u32 	%r30, _ZZ34floyd_warshall_block_kernel_phase3iiPiiiE1A;
	add.s32 	%r31, %r30, %r29;
	st.shared.u32 	[%r31], %r26;
	add.s32 	%r32, %r23, %r9;
	mad.lo.s32 	%r33, %r32, %r1, %r15;
	mul.wide.u32 	%rd7, %r33, 4;
	add.s64 	%rd8, %rd2, %rd7;
	ld.global.u32 	%r34, [%rd8];
	mov.u32 	%r35, _ZZ34floyd_warshall_block_kernel_phase3iiPiiiE1B;
	add.s32 	%r36, %r35, %r20;
	st.shared.u32 	[%r36], %r34;
	bar.sync 	0;
	add.s32 	%r37, %r21, %r29;
	ld.shared.u32 	%r38, [%r37];
	shl.b32 	%r39, %r10, 2;
	add.s32 	%r40, %r30, %r39;
	ld.shared.u32 	%r41, [%r40];
	shl.b32 	%r42, %r9, 2;
	add.s32 	%r43, %r35, %r42;
	ld.shared.u32 	%r44, [%r43];
	add.s32 	%r45, %r44, %r41;
	min.s32 	%r46, %r38, %r45;
	ld.shared.u32 	%r47, [%r40+8];
	ld.shared.u32 	%r48, [%r43+8];
	add.s32 	%r49, %r48, %r47;
	min.s32 	%r50, %r46, %r49;
	st.shared.u32 	[%r37], %r50;
	bar.sync 	0;
	ld.shared.u32 	%r51, [%r22];
	st.global.u32 	[%rd4], %r51;
	ret;

}


// ===== COMPILED SASS (sm_100) =====

	.target	sm_100

	.elftype	@"ET_EXEC"


//--------------------- .note.nv.tkinfo           --------------------------
	.section	.note.nv.tkinfo,"",@"SHT_NOTE"
	.sectionflags	@"SHF_NOTE_NV_TKINFO"
	.tkinfo
        /*0018*/ 	.word	0x00000002
        /*0030*/ 	.string	""
        /*0030*/ 	.string	"ptxas"
        /*0030*/ 	.string	"Cuda compilation tools, release 13.0, V13.0.88"
        /*0030*/ 	.string	"Build cuda_13.0.r13.0/compiler.36424714_0"
        /*0030*/ 	.string	"-arch sm_100 -m 64 "



//--------------------- .note.nv.cuinfo           --------------------------
	.section	.note.nv.cuinfo,"",@"SHT_NOTE"
	.sectionflags	@"SHF_NOTE_NV_CUINFO"
        /*0018*/ 	.short	0x0002
        /*001a*/ 	.short	0x0064
        /*001c*/ 	.short	0x0082
	.zero		2


//--------------------- .nv.info                  --------------------------
	.section	.nv.info,"",@"SHT_CUDA_INFO"
	.align	4


	//----- nvinfo : EIATTR_REGCOUNT
	.align		4
        /*0000*/ 	.byte	0x04, 0x2f
        /*0002*/ 	.short	(.L_1 - .L_0)
	.align		4
.L_0:
        /*0004*/ 	.word	index@(_Z34floyd_warshall_block_kernel_phase1iiPi)
        /*0008*/ 	.word	0x0000000e


	//----- nvinfo : EIATTR_FRAME_SIZE
	.align		4
.L_1:
        /*000c*/ 	.byte	0x04, 0x11
        /*000e*/ 	.short	(.L_3 - .L_2)
	.align		4
.L_2:
        /*0010*/ 	.word	index@(_Z34floyd_warshall_block_kernel_phase1iiPi)
        /*0014*/ 	.word	0x00000000


	//----- nvinfo : EIATTR_REGCOUNT
	.align		4
.L_3:
        /*0018*/ 	.byte	0x04, 0x2f
        /*001a*/ 	.short	(.L_5 - .L_4)
	.align		4
.L_4:
        /*001c*/ 	.word	index@(_Z34floyd_warshall_block_kernel_phase2iiPi)
        /*0020*/ 	.word	0x00000016


	//----- nvinfo : EIATTR_FRAME_SIZE
	.align		4
.L_5:
        /*0024*/ 	.byte	0x04, 0x11
        /*0026*/ 	.short	(.L_7 - .L_6)
	.align		4
.L_6:
        /*0028*/ 	.word	index@(_Z34floyd_warshall_block_kernel_phase2iiPi)
        /*002c*/ 	.word	0x00000000


	//----- nvinfo : EIATTR_REGCOUNT
	.align		4
.L_7:
        /*0030*/ 	.byte	0x04, 0x2f
        /*0032*/ 	.short	(.L_9 - .L_8)
	.align		4
.L_8:
        /*0034*/ 	.word	index@(_Z34floyd_warshall_block_kernel_phase3iiPiii)
        /*0038*/ 	.word	0x00000014


	//----- nvinfo : EIATTR_FRAME_SIZE
	.align		4
.L_9:
        /*003c*/ 	.byte	0x04, 0x11
        /*003e*/ 	.short	(.L_11 - .L_10)
	.align		4
.L_10:
        /*0040*/ 	.word	index@(_Z34floyd_warshall_block_kernel_phase3iiPiii)
        /*0044*/ 	.word	0x00000000


	//----- nvinfo : EIATTR_MIN_STACK_SIZE
	.align		4
.L_11:
        /*0048*/ 	.byte	0x04, 0x12
        /*004a*/ 	.short	(.L_13 - .L_12)
	.align		4
.L_12:
        /*004c*/ 	.word	index@(_Z34floyd_warshall_block_kernel_phase3iiPiii)
        /*0050*/ 	.word	0x00000000


	//----- nvinfo : EIATTR_MIN_STACK_SIZE
	.align		4
.L_13:
        /*0054*/ 	.byte	0x04, 0x12
        /*0056*/ 	.short	(.L_15 - .L_14)
	.align		4
.L_14:
        /*0058*/ 	.word	index@(_Z34floyd_warshall_block_kernel_phase2iiPi)
        /*005c*/ 	.word	0x00000000


	//----- nvinfo : EIATTR_MIN_STACK_SIZE
	.align		4
.L_15:
        /*0060*/ 	.byte	0x04, 0x12
        /*0062*/ 	.short	(.L_17 - .L_16)
	.align		4
.L_16:
        /*0064*/ 	.word	index@(_Z34floyd_warshall_block_kernel_phase1iiPi)
        /*0068*/ 	.word	0x00000000
.L_17:


//--------------------- .nv.compat                --------------------------
	.section	.nv.compat,"",@"SHT_CUDA_COMPAT_INFO"
	.align	4
        /*0000*/ 	.byte	0x02, 0x09, 0x00, 0x00, 0x02, 0x02, 0x01, 0x00, 0x02, 0x05, 0x05, 0x00, 0x03, 0x07, 0x01, 0x01
        /*0010*/ 	.byte	0x02, 0x03, 0x00, 0x00, 0x02, 0x06, 0x01, 0x00, 0x04, 0x0b, 0x08, 0x00, 0x09, 0x00, 0x00, 0x00
        /*0020*/ 	.byte	0x00, 0x00, 0x00, 0x00


//--------------------- .nv.info._Z34floyd_warshall_block_kernel_phase3iiPiii --------------------------
	.section	.nv.info._Z34floyd_warshall_block_kernel_phase3iiPiii,"",@"SHT_CUDA_INFO"
	.sectionflags	@""
	.align	4


	//----- nvinfo : EIATTR_CUDA_API_VERSION
	.align		4
        /*0000*/ 	.byte	0x04, 0x37
        /*0002*/ 	.short	(.L_19 - .L_18)
.L_18:
        /*0004*/ 	.word	0x00000082


	//----- nvinfo : EIATTR_KPARAM_INFO
	.align		4
.L_19:
        /*0008*/ 	.byte	0x04, 0x17
        /*000a*/ 	.short	(.L_21 - .L_20)
.L_20:
        /*000c*/ 	.word	0x00000000
        /*0010*/ 	.short	0x0004
        /*0012*/ 	.short	0x0014
        /*0014*/ 	.byte	0x00, 0xf0, 0x11, 0x00


	//----- nvinfo : EIATTR_KPARAM_INFO
	.align		4
.L_21:
        /*0018*/ 	.byte	0x04, 0x17
        /*001a*/ 	.short	(.L_23 - .L_22)
.L_22:
        /*001c*/ 	.word	0x00000000
        /*0020*/ 	.short	0x0003
        /*0022*/ 	.short	0x0010
        /*0024*/ 	.byte	0x00, 0xf0, 0x11, 0x00


	//----- nvinfo : EIATTR_KPARAM_INFO
	.align		4
.L_23:
        /*0028*/ 	.byte	0x04, 0x17
        /*002a*/ 	.short	(.L_25 - .L_24)
.L_24:
        /*002c*/ 	.word	0x00000000
        /*0030*/ 	.short	0x0002
        /*0032*/ 	.short	0x0008
        /*0034*/ 	.byte	0x00, 0xf5, 0x21, 0x00


	//----- nvinfo : EIATTR_KPARAM_INFO
	.align		4
.L_25:
        /*0038*/ 	.byte	0x04, 0x17
        /*003a*/ 	.short	(.L_27 - .L_26)
.L_26:
        /*003c*/ 	.word	0x00000000
        /*0040*/ 	.short	0x0001
        /*0042*/ 	.short	0x0004
        /*0044*/ 	.byte	0x00, 0xf0, 0x11, 0x00


	//----- nvinfo : EIATTR_KPARAM_INFO
	.align		4
.L_27:
        /*0048*/ 	.byte	0x04, 0x17
        /*004a*/ 	.short	(.L_29 - .L_28)
.L_28:
        /*004c*/ 	.word	0x00000000
        /*0050*/ 	.short	0x0000
        /*0052*/ 	.short	0x0000
        /*0054*/ 	.byte	0x00, 0xf0, 0x11, 0x00


	//----- nvinfo : EIATTR_SPARSE_MMA_MASK
	.align		4
.L_29:
        /*0058*/ 	.byte	0x03, 0x50
        /*005a*/ 	.short	0x0000


	//----- nvinfo : EIATTR_MAXREG_COUNT
	.align		4
        /*005c*/ 	.byte	0x03, 0x1b
        /*005e*/ 	.short	0x00ff


	//----- nvinfo : EIATTR_NUM_BARRIERS
	.align		4
        /*0060*/ 	.byte	0x02, 0x4c
        /*0062*/ 	.byte	0x01
	.zero		1


	//----- nvinfo : EIATTR_MERCURY_ISA_VERSION
	.align		4
        /*0064*/ 	.byte	0x03, 0x5f
        /*0066*/ 	.short	0x0101


	//----- nvinfo : EIATTR_VRC_CTA_INIT_COUNT
	.align		4
        /*0068*/ 	.byte	0x02, 0x4a
	.zero		1
	.zero		1


	//----- nvinfo : EIATTR_EXIT_INSTR_OFFSETS
	.align		4
        /*006c*/ 	.byte	0x04, 0x1c
        /*006e*/ 	.short	(.L_31 - .L_30)


	//   ....[0]....
.L_30:
        /*0070*/ 	.word	0x00000360


	//----- nvinfo : EIATTR_CBANK_PARAM_SIZE
	.align		4
.L_31:
        /*0074*/ 	.byte	0x03, 0x19
        /*0076*/ 	.short	0x0018


	//----- nvinfo : EIATTR_PARAM_CBANK
	.align		4
        /*0078*/ 	.byte	0x04, 0x0a
        /*007a*/ 	.short	(.L_33 - .L_32)
	.align		4
.L_32:
        /*007c*/ 	.word	index@(.nv.constant0._Z34floyd_warshall_block_kernel_phase3iiPiii)
        /*0080*/ 	.short	0x0380
        /*0082*/ 	.short	0x0018


	//----- nvinfo : EIATTR_SW_WAR
	.align		4
.L_33:
        /*0084*/ 	.byte	0x04, 0x36
        /*0086*/ 	.short	(.L_35 - .L_34)
.L_34:
        /*0088*/ 	.word	0x00000008
.L_35:


//--------------------- .nv.info._Z34floyd_warshall_block_kernel_phase2iiPi --------------------------
	.section	.nv.info._Z34floyd_warshall_block_kernel_phase2iiPi,"",@"SHT_CUDA_INFO"
	.sectionflags	@""
	.align	4


	//----- nvinfo : EIATTR_CUDA_API_VERSION
	.align		4
        /*0000*/ 	.byte	0x04, 0x37
        /*0002*/ 	.short	(.L_37 - .L_36)
.L_36:
        /*0004*/ 	.word	0x00000082


	//----- nvinfo : EIATTR_KPARAM_INFO
	.align		4
.L_37:
        /*0008*/ 	.byte	0x04, 0x17
        /*000a*/ 	.short	(.L_39 - .L_38)
.L_38:
        /*000c*/ 	.word	0x00000000
        /*0010*/ 	.short	0x0002
        /*0012*/ 	.short	0x0008
        /*0014*/ 	.byte	0x00, 0xf5, 0x21, 0x00


	//----- nvinfo : EIATTR_KPARAM_INFO
	.align		4
.L_39:
        /*0018*/ 	.byte	0x04, 0x17
        /*001a*/ 	.short	(.L_41 - .L_40)
.L_40:
        /*001c*/ 	.word	0x00000000
        /*0020*/ 	.short	0x0001
        /*0022*/ 	.short	0x0004
        /*0024*/ 	.byte	0x00, 0xf0, 0x11, 0x00


	//----- nvinfo : EIATTR_KPARAM_INFO
	.align		4
.L_41:
        /*0028*/ 	.byte	0x04, 0x17
        /*002a*/ 	.short	(.L_43 - .L_42)
.L_42:
        /*002c*/ 	.word	0x00000000
        /*0030*/ 	.short	0x0000
        /*0032*/ 	.short	0x0000
        /*0034*/ 	.byte	0x00, 0xf0, 0x11, 0x00


	//----- nvinfo : EIATTR_SPARSE_MMA_MASK
	.align		4
.L_43:
        /*0038*/ 	.byte	0x03, 0x50
        /*003a*/ 	.short	0x0000


	//----- nvinfo : EIATTR_MAXREG_COUNT
	.align		4
        /*003c*/ 	.byte	0x03, 0x1b
        /*003e*/ 	.short	0x00ff


	//----- nvinfo : EIATTR_NUM_BARRIERS
	.align		4
        /*0040*/ 	.byte	0x02, 0x4c
        /*0042*/ 	.byte	0x01
	.zero		1


	//----- nvinfo : EIATTR_MERCURY_ISA_VERSION
	.align		4
        /*0044*/ 	.byte	0x03, 0x5f
        /*0046*/ 	.short	0x0101


	//----- nvinfo : EIATTR_VRC_CTA_INIT_COUNT
	.align		4
        /*0048*/ 	.byte	0x02, 0x4a
	.zero		1
	.zero		1


	//----- nvinfo : EIATTR_EXIT_INSTR_OFFSETS
	.align		4
        /*004c*/ 	.byte	0x04, 0x1c
        /*004e*/ 	.short	(.L_45 - .L_44)


	//   ....[0]....
.L_44:
        /*0050*/ 	.word	0x00000430


	//----- nvinfo : EIATTR_CBANK_PARAM_SIZE
	.align		4
.L_45:
        /*0054*/ 	.byte	0x03, 0x19
        /*0056*/ 	.short	0x0010


	//----- nvinfo : EIATTR_PARAM_CBANK
	.align		4
        /*0058*/ 	.byte	0x04, 0x0a
        /*005a*/ 	.short	(.L_47 - .L_46)
	.align		4
.L_46:
        /*005c*/ 	.word	index@(.nv.constant0._Z34floyd_warshall_block_kernel_phase2iiPi)
        /*0060*/ 	.short	0x0380
        /*0062*/ 	.short	0x0010


	//----- nvinfo : EIATTR_SW_WAR
	.align		4
.L_47:
        /*0064*/ 	.byte	0x04, 0x36
        /*0066*/ 	.short	(.L_49 - .L_48)
.L_48:
        /*0068*/ 	.word	0x00000008
.L_49:


//--------------------- .nv.info._Z34floyd_warshall_block_kernel_phase1iiPi --------------------------
	.section	.nv.info._Z34floyd_warshall_block_kernel_phase1iiPi,"",@"SHT_CUDA_INFO"
	.sectionflags	@""
	.align	4


	//----- nvinfo : EIATTR_CUDA_API_VERSION
	.align		4
        /*0000*/ 	.byte	0x04, 0x37
        /*0002*/ 	.short	(.L_51 - .L_50)
.L_50:
        /*0004*/ 	.word	0x00000082


	//----- nvinfo : EIATTR_KPARAM_INFO
	.align		4
.L_51:
        /*0008*/ 	.byte	0x04, 0x17
        /*000a*/ 	.short	(.L_53 - .L_52)
.L_52:
        /*000c*/ 	.word	0x00000000
        /*0010*/ 	.short	0x0002
        /*0012*/ 	.short	0x0008
        /*0014*/ 	.byte	0x00, 0xf5, 0x21, 0x00


	//----- nvinfo : EIATTR_KPARAM_INFO
	.align		4
.L_53:
        /*0018*/ 	.byte	0x04, 0x17
        /*001a*/ 	.short	(.L_55 - .L_54)
.L_54:
        /*001c*/ 	.word	0x00000000
        /*0020*/ 	.short	0x0001
        /*0022*/ 	.short	0x0004
        /*0024*/ 	.byte	0x00, 0xf0, 0x11, 0x00


	//----- nvinfo : EIATTR_KPARAM_INFO
	.align		4
.L_55:
        /*0028*/ 	.byte	0x04, 0x17
        /*002a*/ 	.short	(.L_57 - .L_56)
.L_56:
        /*002c*/ 	.word	0x00000000
        /*0030*/ 	.short	0x0000
        /*0032*/ 	.short	0x0000
        /*0034*/ 	.byte	0x00, 0xf0, 0x11, 0x00


	//----- nvinfo : EIATTR_SPARSE_MMA_MASK
	.align		4
.L_57:
        /*0038*/ 	.byte	0x03, 0x50
        /*003a*/ 	.short	0x0000


	//----- nvinfo : EIATTR_MAXREG_COUNT
	.align		4
        /*003c*/ 	.byte	0x03, 0x1b
        /*003e*/ 	.short	0x00ff


	//----- nvinfo : EIATTR_NUM_BARRIERS
	.align		4
        /*0040*/ 	.byte	0x02, 0x4c
        /*0042*/ 	.byte	0x01
	.zero		1


	//----- nvinfo : EIATTR_MERCURY_ISA_VERSION
	.align		4
        /*0044*/ 	.byte	0x03, 0x5f
        /*0046*/ 	.short	0x0101


	//----- nvinfo : EIATTR_VRC_CTA_INIT_COUNT
	.align		4
        /*0048*/ 	.byte	0x02, 0x4a
	.zero		1
	.zero		1


	//----- nvinfo : EIATTR_EXIT_INSTR_OFFSETS
	.align		4
        /*004c*/ 	.byte	0x04, 0x1c
        /*004e*/ 	.short	(.L_59 - .L_58)


	//   ....[0]....
.L_58:
        /*0050*/ 	.word	0x00000240


	//----- nvinfo : EIATTR_CBANK_PARAM_SIZE
	.align		4
.L_59:
        /*0054*/ 	.byte	0x03, 0x19
        /*0056*/ 	.short	0x0010


	//----- nvinfo : EIATTR_PARAM_CBANK
	.align		4
        /*0058*/ 	.byte	0x04, 0x0a
        /*005a*/ 	.short	(.L_61 - .L_60)
	.align		4
.L_60:
        /*005c*/ 	.word	index@(.nv.constant0._Z34floyd_warshall_block_kernel_phase1iiPi)
        /*0060*/ 	.short	0x0380
        /*0062*/ 	.short	0x0010


	//----- nvinfo : EIATTR_SW_WAR
	.align		4
.L_61:
        /*0064*/ 	.byte	0x04, 0x36
        /*0066*/ 	.short	(.L_63 - .L_62)
.L_62:
        /*0068*/ 	.word	0x00000008
.L_63:


//--------------------- .nv.callgraph             --------------------------
	.section	.nv.callgraph,"",@"SHT_CUDA_CALLGRAPH"
	.align	4
	.sectionentsize	8
	.align		4
        /*0000*/ 	.word	0x00000000
	.align		4
        /*0004*/ 	.word	0xffffffff
	.align		4
        /*0008*/ 	.word	0x00000000
	.align		4
        /*000c*/ 	.word	0xfffffffe
	.align		4
        /*0010*/ 	.word	0x00000000
	.align		4
        /*0014*/ 	.word	0xfffffffd
	.align		4
        /*0018*/ 	.word	0x00000000
	.align		4
        /*001c*/ 	.word	0xfffffffc


//--------------------- .text._Z34floyd_warshall_block_kernel_phase3iiPiii --------------------------
	.section	.text._Z34floyd_warshall_block_kernel_phase3iiPiii,"ax",@progbits
	.align	128
        .global         _Z34floyd_warshall_block_kernel_phase3iiPiii
        .type           _Z34floyd_warshall_block_kernel_phase3iiPiii,@function
        .size           _Z34floyd_warshall_block_kernel_phase3iiPiii,(.L_x_3 - _Z34floyd_warshall_block_kernel_phase3iiPiii)
        .other          _Z34floyd_warshall_block_kernel_phase3iiPiii,@"STO_CUDA_ENTRY STV_DEFAULT"
_Z34floyd_warshall_block_kernel_phase3iiPiii:
.text._Z34floyd_warshall_block_kernel_phase3iiPiii:
[----:B------:R-:W-:Y:S01]  /*0000*/  LDC R1, c[0x0][0x37c] ;  /* 0x0000df00ff017b82 */ /* 0x000fe20000000800 */
[----:B------:R-:W0:Y:S07]  /*0010*/  S2R R0, SR_TID.Y ;  /* 0x0000000000007919 */ /* 0x000e2e0000002200 */
[----:B------:R-:W1:Y:S01]  /*0020*/  LDC.64 R2, c[0x0][0x390] ;  /* 0x0000e400ff027b82 */ /* 0x000e620000000a00 */
[----:B------:R-:W2:Y:S01]  /*0030*/  LDCU.64 UR8, c[0x0][0x358] ;  /* 0x00006b00ff0877ac */ /* 0x000ea20008000a00 */
[----:B------:R-:W3:Y:S06]  /*0040*/  S2R R7, SR_TID.X ;  /* 0x0000000000077919 */ /* 0x000eec0000002100 */
[----:B------:R-:W1:Y:S08]  /*0050*/  S2UR UR5, SR_CTAID.Y ;  /* 0x00000000000579c3 */ /* 0x000e700000002600 */
[----:B------:R-:W4:Y:S08]  /*0060*/  S2UR UR4, SR_CTAID.X ;  /* 0x00000000000479c3 */ /* 0x000f300000002500 */
[----:B------:R-:W5:Y:S08]  /*0070*/  LDC.64 R10, c[0x0][0x380] ;  /* 0x0000e000ff0a7b82 */ /* 0x000f700000000a00 */
[----:B------:R-:W2:Y:S01]  /*0080*/  LDC.64 R4, c[0x0][0x388] ;  /* 0x0000e200ff047b82 */ /* 0x000ea20000000a00 */
[----:B-1----:R-:W-:-:S05]  /*0090*/  VIADD R3, R3, UR5 ;  /* 0x0000000503037c36 */ /* 0x002fca0008000000 */
[----:B0-----:R-:W-:Y:S01]  /*00a0*/  LEA R3, R3, R0, 0x1 ;  /* 0x0000000003037211 */ /* 0x001fe200078e08ff */
[----:B----4-:R-:W-:-:S04]  /*00b0*/  VIADD R2, R2, UR4 ;  /* 0x0000000402027c36 */ /* 0x010fc80008000000 */
[----:B---3--:R-:W-:Y:S01]  /*00c0*/  IMAD R9, R2, 0x2, R7 ;  /* 0x0000000202097824 */ /* 0x008fe200078e0207 */
[C---:B-----5:R-:W-:Y:S01]  /*00d0*/  LEA R2, R11.reuse, R7, 0x1 ;  /* 0x000000070b027211 */ /* 0x060fe200078e08ff */
[----:B------:R-:W-:Y:S02]  /*00e0*/  IMAD R6, R11, 0x2, R0 ;  /* 0x000000020b067824 */ /* 0x000fe400078e0200 */
[CC--:B------:R-:W-:Y:S02]  /*00f0*/  IMAD R11, R3.reuse, R10.reuse, R9 ;  /* 0x0000000a030b7224 */ /* 0x0c0fe400078e0209 */
[----:B------:R-:W-:Y:S02]  /*0100*/  IMAD R13, R3, R10, R2 ;  /* 0x0000000a030d7224 */ /* 0x000fe400078e0202 */
[----:B--2---:R-:W-:-:S04]  /*0110*/  IMAD.WIDE.U32 R2, R11, 0x4, R4 ;  /* 0x000000040b027825 */ /* 0x004fc800078e0004 */
[----:B------:R-:W-:Y:S02]  /*0120*/  IMAD R11, R6, R10, R9 ;  /* 0x0000000a060b7224 */ /* 0x000fe400078e0209 */
[--C-:B------:R-:W-:Y:S01]  /*0130*/  IMAD.WIDE.U32 R8, R13, 0x4, R4.reuse ;  /* 0x000000040d087825 */ /* 0x100fe200078e0004 */
[----:B------:R-:W2:Y:S03]  /*0140*/  LDG.E R6, desc[UR8][R2.64] ;  /* 0x0000000802067981 */ /* 0x000ea6000c1e1900 */
[----:B------:R-:W-:Y:S02]  /*0150*/  IMAD.WIDE.U32 R4, R11, 0x4, R4 ;  /* 0x000000040b047825 */ /* 0x000fe400078e0004 */
[----:B------:R-:W3:Y:S04]  /*0160*/  LDG.E R8, desc[UR8][R8.64] ;  /* 0x0000000808087981 */ /* 0x000ee8000c1e1900 */
[----:B------:R0:W4:Y:S01]  /*0170*/  LDG.E R4, desc[UR8][R4.64] ;  /* 0x0000000804047981 */ /* 0x000122000c1e1900 */
[----:B------:R-:W1:Y:S01]  /*0180*/  S2UR UR6, SR_CgaCtaId ;  /* 0x00000000000679c3 */ /* 0x000e620000008800 */
[----:B------:R-:W-:Y:S01]  /*0190*/  UMOV UR4, 0x400 ;  /* 0x0000040000047882 */ /* 0x000fe20000000000 */
[----:B------:R-:W-:Y:S01]  /*01a0*/  LEA R10, R0, R7, 0x1 ;  /* 0x00000007000a7211 */ /* 0x000fe200078e08ff */
[----:B------:R-:W-:Y:S01]  /*01b0*/  UIADD3 UR5, UPT, UPT, UR4, 0x20, URZ ;  /* 0x0000002004057890 */ /* 0x000fe2000fffe0ff */
[----:B------:R-:W-:Y:S01]  /*01c0*/  IMAD R11, R7, 0x2, R0 ;  /* 0x00000002070b7824 */ /* 0x000fe200078e0200 */
[----:B-1----:R-:W-:-:S02]  /*01d0*/  ULEA UR7, UR6, UR4, 0x18 ;  /* 0x0000000406077291 */ /* 0x002fc4000f8ec0ff */
[----:B------:R-:W-:Y:S02]  /*01e0*/  UIADD3 UR4, UPT, UPT, UR4, 0x10, URZ ;  /* 0x0000001004047890 */ /* 0x000fe4000fffe0ff */
[----:B------:R-:W-:Y:S02]  /*01f0*/  ULEA UR5, UR6, UR5, 0x18 ;  /* 0x0000000506057291 */ /* 0x000fe4000f8ec0ff */
[----:B------:R-:W-:Y:S01]  /*0200*/  ULEA UR4, UR6, UR4, 0x18 ;  /* 0x0000000406047291 */ /* 0x000fe2000f8ec0ff */
[----:B0-----:R-:W-:Y:S02]  /*0210*/  LEA R5, R11, UR7, 0x2 ;  /* 0x000000070b057c11 */ /* 0x001fe4000f8e10ff */
[----:B------:R-:W-:Y:S02]  /*0220*/  LEA R7, R7, UR7, 0x2 ;  /* 0x0000000707077c11 */ /* 0x000fe4000f8e10ff */
[C---:B------:R-:W-:Y:S02]  /*0230*/  LEA R9, R10.reuse, UR5, 0x2 ;  /* 0x000000050a097c11 */ /* 0x040fe4000f8e10ff */
[----:B------:R-:W-:-:S02]  /*0240*/  LEA R13, R10, UR4, 0x2 ;  /* 0x000000040a0d7c11 */ /* 0x000fc4000f8e10ff */
[----:B------:R-:W-:Y:S02]  /*0250*/  LEA R11, R11, UR5, 0x2 ;  /* 0x000000050b0b7c11 */ /* 0x000fe4000f8e10ff */
[----:B------:R-:W-:Y:S01]  /*0260*/  LEA R10, R0, UR4, 0x2 ;  /* 0x00000004000a7c11 */ /* 0x000fe2000f8e10ff */
[----:B--2---:R-:W-:Y:S04]  /*0270*/  STS [R9], R6 ;  /* 0x0000000609007388 */ /* 0x004fe80000000800 */
[----:B---3--:R-:W-:Y:S04]  /*0280*/  STS [R5], R8 ;  /* 0x0000000805007388 */ /* 0x008fe80000000800 */
[----:B----4-:R-:W-:Y:S01]  /*0290*/  STS [R13], R4 ;  /* 0x000000040d007388 */ /* 0x010fe20000000800 */
[----:B------:R-:W-:Y:S06]  /*02a0*/  BAR.SYNC.DEFER_BLOCKING 0x0 ;  /* 0x0000000000007b1d */ /* 0x000fec0000010000 */
[----:B------:R-:W-:Y:S04]  /*02b0*/  LDS R15, [R7] ;  /* 0x00000000070f7984 */ /* 0x000fe80000000800 */
[----:B------:R-:W-:Y:S04]  /*02c0*/  LDS R0, [R11] ;  /* 0x000000000b007984 */ /* 0x000fe80000000800 */
[----:B------:R-:W0:Y:S04]  /*02d0*/  LDS R12, [R10] ;  /* 0x000000000a0c7984 */ /* 0x000e280000000800 */
[----:B------:R-:W-:Y:S04]  /*02e0*/  LDS R17, [R7+0x8] ;  /* 0x0000080007117984 */ /* 0x000fe80000000800 */
[----:B------:R-:W1:Y:S01]  /*02f0*/  LDS R6, [R10+0x8] ;  /* 0x000008000a067984 */ /* 0x000e620000000800 */
[----:B0-----:R-:W-:-:S04]  /*0300*/  VIADDMNMX R0, R12, R15, R0, PT ;  /* 0x0000000f0c007246 */ /* 0x001fc80003800100 */
[----:B-1----:R-:W-:-:S05]  /*0310*/  VIADDMNMX R0, R6, R17, R0, PT ;  /* 0x0000001106007246 */ /* 0x002fca0003800100 */
[----:B------:R-:W-:Y:S01]  /*0320*/  STS [R11], R0 ;  /* 0x000000000b007388 */ /* 0x000fe20000000800 */
[----:B------:R-:W-:Y:S06]  /*0330*/  BAR.SYNC.DEFER_BLOCKING 0x0 ;  /* 0x0000000000007b1d */ /* 0x000fec0000010000 */
[----:B------:R-:W0:Y:S04]  /*0340*/  LDS R9, [R9] ;  /* 0x0000000009097984 */ /* 0x000e280000000800 */
[----:B0-----:R-:W-:Y:S01]  /*0350*/  STG.E desc[UR8][R2.64], R9 ;  /* 0x0000000902007986 */ /* 0x001fe2000c101908 */
[----:B------:R-:W-:Y:S05]  /*0360*/  EXIT ;  /* 0x000000000000794d */ /* 0x000fea0003800000 */
.L_x_0:
[----:B------:R-:W-:-:S00]  /*0370*/  BRA `(.L_x_0) ;  /* 0xfffffffc00fc7947 */ /* 0x000fc0000383ffff */
[----:B------:R-:W-:-:S00]  /*0380*/  NOP ;  /* 0x0000000000007918 */ /* 0x000fc00000000000 */
[----:B------:R-:W-:-:S00]  /*0390*/  NOP ;  /* 0x0000000000007918 */ /* 0x000fc00000000000 */
[----:B------:R-:W-:-:S00]  /*03a0*/  NOP ;  /* 0x0000000000007918 */ /* 0x000fc00000000000 */
[----:B------:R-:W-:-:S00]  /*03b0*/  NOP ;  /* 0x0000000000007918 */ /* 0x000fc00000000000 */
[----:B------:R-:W-:-:S00]  /*03c0*/  NOP ;  /* 0x0000000000007918 */ /* 0x000fc00000000000 */
[----:B------:R-:W-:-:S00]  /*03d0*/  NOP ;  /* 0x0000000000007918 */ /* 0x000fc00000000000 */
[----:B------:R-:W-:-:S00]  /*03e0*/  NOP ;  /* 0x0000000000007918 */ /* 0x000fc00000000000 */
[----:B------:R-:W-:-:S00]  /*03f0*/  NOP ;  /* 0x0000000000007918 */ /* 0x000fc00000000000 */
.L_x_3:


//--------------------- .text._Z34floyd_warshall_block_kernel_phase2iiPi --------------------------
	.section	.text._Z34floyd_warshall_block_kernel_phase2iiPi,"ax",@progbits
	.align	128
        .global         _Z34floyd_warshall_block_kernel_phase2iiPi
        .type           _Z34floyd_warshall_block_kernel_phase2iiPi,@function
        .size           _Z34floyd_warshall_block_kernel_phase2iiPi,(.L_x_4 - _Z34floyd_warshall_block_kernel_phase2iiPi)
        .other          _Z34floyd_warshall_block_kernel_phase2iiPi,@"STO_CUDA_ENTRY STV_DEFAULT"
_Z34floyd_warshall_block_kernel_phase2iiPi:
.text._Z34floyd_warshall_block_kernel_phase2iiPi:
[----:B------:R-:W-:Y:S01]  /*0000*/  LDC R1, c[0x0][0x37c] ;  /* 0x0000df00ff017b82 */ /* 0x000fe20000000800 */
[----:B------:R-:W0:Y:S07]  /*0010*/  S2R R0, SR_TID.X ;  /* 0x0000000000007919 */ /* 0x000e2e0000002100 */
[----:B------:R-:W0:Y:S01]  /*0020*/  LDC.64 R4, c[0x0][0x380] ;  /* 0x0000e000ff047b82 */ /* 0x000e220000000a00 */
[----:B------:R-:W1:Y:S01]  /*0030*/  LDCU.64 UR8, c[0x0][0x358] ;  /* 0x00006b00ff0877ac */ /* 0x000e620008000a00 */
[----:B------:R-:W2:Y:S01]  /*0040*/  S2R R9, SR_TID.Y ;  /* 0x0000000000097919 */ /* 0x000ea20000002200 */
[----:B------:R-:W3:Y:S05]  /*0050*/  S2R R8, SR_CTAID.X ;  /* 0x0000000000087919 */ /* 0x000eea0000002500 */
[----:B------:R-:W4:Y:S01]  /*0060*/  LDC.64 R2, c[0x0][0x388] ;  /* 0x0000e200ff027b82 */ /* 0x000f220000000a00 */
[----:B0-----:R-:W-:-:S02]  /*0070*/  IMAD R6, R5, 0x2, R0 ;  /* 0x0000000205067824 */ /* 0x001fc400078e0200 */
[--C-:B--2---:R-:W-:Y:S02]  /*0080*/  IMAD R5, R5, 0x2, R9.reuse ;  /* 0x0000000205057824 */ /* 0x104fe400078e0209 */
[----:B---3--:R-:W-:Y:S02]  /*0090*/  IMAD R7, R8, 0x2, R9 ;  /* 0x0000000208077824 */ /* 0x008fe400078e0209 */
[-CC-:B------:R-:W-:Y:S02]  /*00a0*/  IMAD R13, R5, R4.reuse, R6.reuse ;  /* 0x00000004050d7224 */ /* 0x180fe400078e0206 */
[----:B------:R-:W-:Y:S02]  /*00b0*/  IMAD R7, R7, R4, R6 ;  /* 0x0000000407077224 */ /* 0x000fe400078e0206 */
[----:B----4-:R-:W-:-:S04]  /*00c0*/  IMAD.WIDE.U32 R12, R13, 0x4, R2 ;  /* 0x000000040d0c7825 */ /* 0x010fc800078e0002 */
[----:B------:R-:W-:Y:S02]  /*00d0*/  IMAD.WIDE.U32 R6, R7, 0x4, R2 ;  /* 0x0000000407067825 */ /* 0x000fe400078e0002 */
[----:B-1----:R0:W2:Y:S04]  /*00e0*/  LDG.E R12, desc[UR8][R12.64] ;  /* 0x000000080c0c7981 */ /* 0x0020a8000c1e1900 */
[----:B------:R-:W3:Y:S01]  /*00f0*/  LDG.E R15, desc[UR8][R6.64] ;  /* 0x00000008060f7981 */ /* 0x000ee2000c1e1900 */
[----:B------:R-:W1:Y:S01]  /*0100*/  S2UR UR6, SR_CgaCtaId ;  /* 0x00000000000679c3 */ /* 0x000e620000008800 */
[----:B------:R-:W-:Y:S02]  /*0110*/  UMOV UR4, 0x400 ;  /* 0x0000040000047882 */ /* 0x000fe40000000000 */
[----:B------:R-:W-:Y:S01]  /*0120*/  UIADD3 UR5, UPT, UPT, UR4, 0x10, URZ ;  /* 0x0000001004057890 */ /* 0x000fe2000fffe0ff */
[----:B------:R-:W-:-:S03]  /*0130*/  LEA R11, R9, R0, 0x1 ;  /* 0x00000000090b7211 */ /* 0x000fc600078e08ff */
[----:B-1----:R-:W-:Y:S02]  /*0140*/  ULEA UR5, UR6, UR5, 0x18 ;  /* 0x0000000506057291 */ /* 0x002fe4000f8ec0ff */
[----:B------:R-:W-:-:S04]  /*0150*/  ULEA UR4, UR6, UR4, 0x18 ;  /* 0x0000000406047291 */ /* 0x000fc8000f8ec0ff */
[C---:B------:R-:W-:Y:S02]  /*0160*/  LEA R10, R11.reuse, UR5, 0x2 ;  /* 0x000000050b0a7c11 */ /* 0x040fe4000f8e10ff */
[----:B------:R-:W-:Y:S01]  /*0170*/  LEA R17, R11, UR4, 0x2 ;  /* 0x000000040b117c11 */ /* 0x000fe2000f8e10ff */
[C---:B------:R-:W-:Y:S01]  /*0180*/  IMAD R14, R0.reuse, 0x2, R9 ;  /* 0x00000002000e7824 */ /* 0x040fe200078e0209 */
[----:B0-----:R-:W-:Y:S02]  /*0190*/  LEA R13, R0, UR5, 0x3 ;  /* 0x00000005000d7c11 */ /* 0x001fe4000f8e18ff */
[----:B------:R-:W-:Y:S02]  /*01a0*/  LEA R16, R9, UR4, 0x2 ;  /* 0x0000000409107c11 */ /* 0x000fe4000f8e10ff */
[----:B------:R-:W-:Y:S02]  /*01b0*/  LEA R11, R14, UR5, 0x2 ;  /* 0x000000050e0b7c11 */ /* 0x000fe4000f8e10ff */
[----:B------:R-:W-:-:S05]  /*01c0*/  LEA R8, R8, R0, 0x1 ;  /* 0x0000000008087211 */ /* 0x000fca00078e08ff */
[----:B------:R-:W-:-:S04]  /*01d0*/  IMAD R5, R5, R4, R8 ;  /* 0x0000000405057224 */ /* 0x000fc800078e0208 */
[----:B------:R-:W-:Y:S01]  /*01e0*/  IMAD.WIDE.U32 R2, R5, 0x4, R2 ;  /* 0x0000000405027825 */ /* 0x000fe200078e0002 */
[----:B---3--:R-:W-:Y:S04]  /*01f0*/  STS [R10], R15 ;  /* 0x0000000f0a007388 */ /* 0x008fe80000000800 */
[----:B--2---:R-:W-:Y:S01]  /*0200*/  STS [R17], R12 ;  /* 0x0000000c11007388 */ /* 0x004fe20000000800 */
[----:B------:R-:W-:Y:S06]  /*0210*/  BAR.SYNC.DEFER_BLOCKING 0x0 ;  /* 0x0000000000007b1d */ /* 0x000fec0000010000 */
[----:B------:R-:W-:Y:S04]  /*0220*/  LDS R14, [R13] ;  /* 0x000000000d0e7984 */ /* 0x000fe80000000800 */
[----:B------:R-:W-:Y:S04]  /*0230*/  LDS R19, [R16] ;  /* 0x0000000010137984 */ /* 0x000fe80000000800 */
[----:B------:R-:W0:Y:S02]  /*0240*/  LDS R18, [R11] ;  /* 0x000000000b127984 */ /* 0x000e240000000800 */
[----:B0-----:R-:W-:-:S05]  /*0250*/  VIADDMNMX R14, R19, R14, R18, PT ;  /* 0x0000000e130e7246 */ /* 0x001fca0003800112 */
[----:B------:R-:W-:Y:S01]  /*0260*/  STS [R11], R14 ;  /* 0x0000000e0b007388 */ /* 0x000fe20000000800 */
[----:B------:R-:W-:Y:S06]  /*0270*/  BAR.SYNC.DEFER_BLOCKING 0x0 ;  /* 0x0000000000007b1d */ /* 0x000fec0000010000 */
[----:B------:R-:W-:Y:S04]  /*0280*/  LDS R15, [R13+0x4] ;  /* 0x000004000d0f7984 */ /* 0x000fe80000000800 */
[----:B------:R-:W-:Y:S04]  /*0290*/  LDS R18, [R16+0x8] ;  /* 0x0000080010127984 */ /* 0x000fe80000000800 */
[----:B------:R-:W0:Y:S02]  /*02a0*/  LDS R19, [R11] ;  /* 0x000000000b137984 */ /* 0x000e240000000800 */
[----:B0-----:R-:W-:-:S05]  /*02b0*/  VIADDMNMX R18, R18, R15, R19, PT ;  /* 0x0000000f12127246 */ /* 0x001fca0003800113 */
[----:B------:R-:W-:Y:S01]  /*02c0*/  STS [R11], R18 ;  /* 0x000000120b007388 */ /* 0x000fe20000000800 */
[----:B------:R-:W-:Y:S06]  /*02d0*/  BAR.SYNC.DEFER_BLOCKING 0x0 ;  /* 0x0000000000007b1d */ /* 0x000fec0000010000 */
[----:B------:R-:W0:Y:S04]  /*02e0*/  LDS R15, [R10] ;  /* 0x000000000a0f7984 */ /* 0x000e280000000800 */
[----:B0-----:R-:W-:Y:S04]  /*02f0*/  STG.E desc[UR8][R6.64], R15 ;  /* 0x0000000f06007986 */ /* 0x001fe8000c101908 */
[----:B------:R-:W2:Y:S01]  /*0300*/  LDG.E R5, desc[UR8][R2.64] ;  /* 0x0000000802057981 */ /* 0x000ea2000c1e1900 */
[----:B------:R-:W-:-:S02]  /*0310*/  LEA R0, R0, UR4, 0x3 ;  /* 0x0000000400007c11 */ /* 0x000fc4000f8e18ff */
[----:B------:R-:W-:Y:S01]  /*0320*/  LEA R9, R9, UR5, 0x2 ;  /* 0x0000000509097c11 */ /* 0x000fe2000f8e10ff */
        /* <DEDUP_REMOVED lines=15> */
[----:B0-----:R-:W-:Y:S01]  /*0420*/  STG.E desc[UR8][R2.64], R5 ;  /* 0x0000000502007986 */ /* 0x001fe2000c101908 */
[----:B------:R-:W-:Y:S05]  /*0430*/  EXIT ;  /* 0x000000000000794d */ /* 0x000fea0003800000 */
.L_x_1:
        /* <DEDUP_REMOVED lines=12> */
.L_x_4:


//--------------------- .text._Z34floyd_warshall_block_kernel_phase1iiPi --------------------------
	.section	.text._Z34floyd_warshall_block_kernel_phase1iiPi,"ax",@progbits
	.align	128
        .global         _Z34floyd_warshall_block_kernel_phase1iiPi
        .type           _Z34floyd_warshall_block_kernel_phase1iiPi,@function
        .size           _Z34floyd_warshall_block_kernel_phase1iiPi,(.L_x_5 - _Z34floyd_warshall_block_kernel_phase1iiPi)
        .other          _Z34floyd_warshall_block_kernel_phase1iiPi,@"STO_CUDA_ENTRY STV_DEFAULT"
_Z34floyd_warshall_block_kernel_phase1iiPi:
.text._Z34floyd_warshall_block_kernel_phase1iiPi:
[----:B------:R-:W-:Y:S01]  /*0000*/  LDC R1, c[0x0][0x37c] ;  /* 0x0000df00ff017b82 */ /* 0x000fe20000000800 */
[----:B------:R-:W0:Y:S07]  /*0010*/  S2R R8, SR_TID.Y ;  /* 0x0000000000087919 */ /* 0x000e2e0000002200 */
[----:B------:R-:W0:Y:S01]  /*0020*/  LDC.64 R10, c[0x0][0x380] ;  /* 0x0000e000ff0a7b82 */ /* 0x000e220000000a00 */
[----:B------:R-:W1:Y:S01]  /*0030*/  LDCU.64 UR6, c[0x0][0x358] ;  /* 0x00006b00ff0677ac */ /* 0x000e620008000a00 */
[----:B------:R-:W2:Y:S06]  /*0040*/  S2R R7, SR_TID.X ;  /* 0x0000000000077919 */ /* 0x000eac0000002100 */
[----:B------:R-:W3:Y:S01]  /*0050*/  LDC.64 R2, c[0x0][0x388] ;  /* 0x0000e200ff027b82 */ /* 0x000ee20000000a00 */
[----:B0-----:R-:W-:-:S02]  /*0060*/  IMAD R5, R11, 0x2, R8 ;  /* 0x000000020b057824 */ /* 0x001fc400078e0208 */
[----:B--2---:R-:W-:-:S04]  /*0070*/  IMAD R0, R11, 0x2, R7 ;  /* 0x000000020b007824 */ /* 0x004fc800078e0207 */
[----:B------:R-:W-:-:S04]  /*0080*/  IMAD R5, R5, R10, R0 ;  /* 0x0000000a05057224 */ /* 0x000fc800078e0200 */
[----:B---3--:R-:W-:-:S05]  /*0090*/  IMAD.WIDE.U32 R2, R5, 0x4, R2 ;  /* 0x0000000405027825 */ /* 0x008fca00078e0002 */
[----:B-1----:R-:W2:Y:S01]  /*00a0*/  LDG.E R0, desc[UR6][R2.64] ;  /* 0x0000000602007981 */ /* 0x002ea2000c1e1900 */
[----:B------:R-:W0:Y:S01]  /*00b0*/  S2UR UR5, SR_CgaCtaId ;  /* 0x00000000000579c3 */ /* 0x000e220000008800 */
[----:B------:R-:W-:Y:S01]  /*00c0*/  UMOV UR4, 0x400 ;  /* 0x0000040000047882 */ /* 0x000fe20000000000 */
[----:B------:R-:W-:Y:S02]  /*00d0*/  IMAD R4, R8, 0x2, R7 ;  /* 0x0000000208047824 */ /* 0x000fe400078e0207 */
[----:B------:R-:W-:Y:S01]  /*00e0*/  IMAD R6, R7, 0x2, R8 ;  /* 0x0000000207067824 */ /* 0x000fe200078e0208 */
[----:B0-----:R-:W-:-:S06]  /*00f0*/  ULEA UR4, UR5, UR4, 0x18 ;  /* 0x0000000405047291 */ /* 0x001fcc000f8ec0ff */
[----:B------:R-:W-:Y:S02]  /*0100*/  LEA R5, R4, UR4, 0x2 ;  /* 0x0000000404057c11 */ /* 0x000fe4000f8e10ff */
[----:B------:R-:W-:Y:S02]  /*0110*/  LEA R4, R7, UR4, 0x3 ;  /* 0x0000000407047c11 */ /* 0x000fe4000f8e18ff */
[----:B------:R-:W-:Y:S02]  /*0120*/  LEA R8, R8, UR4, 0x2 ;  /* 0x0000000408087c11 */ /* 0x000fe4000f8e10ff */
        /* <DEDUP_REMOVED lines=18> */
.L_x_2:
        /* <DEDUP_REMOVED lines=11> */
.L_x_5:


//--------------------- .nv.shared._Z34floyd_warshall_block_kernel_phase3iiPiii --------------------------
	.section	.nv.shared._Z34floyd_warshall_block_kernel_phase3iiPiii,"aw",@nobits
	.sectionflags	@""
	.align	4
.nv.shared._Z34floyd_warshall_block_kernel_phase3iiPiii:
	.zero		1072


//--------------------- .nv.shared.reserved.0     --------------------------
	.section	.nv.shared.reserved.0,"aw",@nobits
	.weak		__nv_reservedSMEM_offset_0_alias
	.size		__nv_reservedSMEM_offset_0_alias, 0, 64
	.other		__nv_reservedSMEM_offset_0_alias,@"STO_CUDA_RESERVED_SHARED STV_DEFAULT"
__nv_reservedSMEM_offset_0_alias:
	.zero		0
	.zero		64


//--------------------- .nv.shared._Z34floyd_warshall_block_kernel_phase2iiPi --------------------------
	.section	.nv.shared._Z34floyd_warshall_block_kernel_phase2iiPi,"aw",@nobits
	.sectionflags	@""
	.align	4
.nv.shared._Z34floyd_warshall_block_kernel_phase2iiPi:
	.zero		1056


//--------------------- .nv.shared._Z34floyd_warshall_block_kernel_phase1iiPi --------------------------
	.section	.nv.shared._Z34floyd_warshall_block_kernel_phase1iiPi,"aw",@nobits
	.sectionflags	@""
	.align	4
.nv.shared._Z34floyd_warshall_block_kernel_phase1iiPi:
	.zero		1040


//--------------------- .nv.constant0._Z34floyd_warshall_block_kernel_phase3iiPiii --------------------------
	.section	.nv.constant0._Z34floyd_warshall_block_kernel_phase3iiPiii,"a",@progbits
	.sectionflags	@""
	.align	4
.nv.constant0._Z34floyd_warshall_block_kernel_phase3iiPiii:
	.zero		920


//--------------------- .nv.constant0._Z34floyd_warshall_block_kernel_phase2iiPi --------------------------
	.section	.nv.constant0._Z34floyd_warshall_block_kernel_phase2iiPi,"a",@progbits
	.sectionflags	@""
	.align	4
.nv.constant0._Z34floyd_warshall_block_kernel_phase2iiPi:
	.zero		912


//--------------------- .nv.constant0._Z34floyd_warshall_block_kernel_phase1iiPi --------------------------
	.section	.nv.constant0._Z34floyd_warshall_block_kernel_phase1iiPi,"a",@progbits
	.sectionflags	@""
	.align	4
.nv.constant0._Z34floyd_warshall_block_kernel_phase1iiPi:
	.zero		912


//--------------------- SYMBOLS --------------------------

	.type		.nv.reservedSmem.offset0,@object
	.size		.nv.reservedSmem.offset0,0x4
	.type		.nv.reservedSmem.cap,@object
	.size		.nv.reservedSmem.cap,0x4
